//
// Generated by NVIDIA NVVM Compiler
//
// Compiler Build ID: CL-36424714
// Cuda compilation tools, release 13.0, V13.0.88
// Based on NVVM 20.0.0
//

.version 9.0
.target sm_100
.address_size 64

	// .globl	_Z13boxBlurKernelP6uchar4S0_iii

.visible .entry _Z13boxBlurKernelP6uchar4S0_iii(
	.param .u64 .ptr .align 1 _Z13boxBlurKernelP6uchar4S0_iii_param_0,
	.param .u64 .ptr .align 1 _Z13boxBlurKernelP6uchar4S0_iii_param_1,
	.param .u32 _Z13boxBlurKernelP6uchar4S0_iii_param_2,
	.param .u32 _Z13boxBlurKernelP6uchar4S0_iii_param_3,
	.param .u32 _Z13boxBlurKernelP6uchar4S0_iii_param_4
)
{
	.reg .pred 	%p<16>;
	.reg .b16 	%rs<11>;
	.reg .b32 	%r<328>;
	.reg .b64 	%rd<16>;

	ld.param.u64 	%rd5, [_Z13boxBlurKernelP6uchar4S0_iii_param_0];
	ld.param.u64 	%rd4, [_Z13boxBlurKernelP6uchar4S0_iii_param_1];
	ld.param.u32 	%r66, [_Z13boxBlurKernelP6uchar4S0_iii_param_2];
	ld.param.u32 	%r67, [_Z13boxBlurKernelP6uchar4S0_iii_param_3];
	ld.param.u32 	%r68, [_Z13boxBlurKernelP6uchar4S0_iii_param_4];
	cvta.to.global.u64 	%rd1, %rd5;
	mov.u32 	%r69, %ctaid.x;
	mov.u32 	%r70, %ntid.x;
	mov.u32 	%r71, %tid.x;
	mad.lo.s32 	%r72, %r69, %r70, %r71;
	mov.u32 	%r73, %ctaid.y;
	mov.u32 	%r74, %ntid.y;
	mov.u32 	%r75, %tid.y;
	mad.lo.s32 	%r76, %r73, %r74, %r75;
	min.s32 	%r77, %r72, %r76;
	setp.lt.s32 	%p1, %r77, %r68;
	add.s32 	%r78, %r68, %r72;
	setp.ge.s32 	%p2, %r78, %r66;
	add.s32 	%r79, %r68, %r76;
	setp.ge.s32 	%p3, %r79, %r67;
	or.pred  	%p4, %p2, %p3;
	mov.b16 	%rs8, 127;
	or.pred  	%p5, %p4, %p1;
	mov.u16 	%rs9, %rs8;
	mov.u16 	%rs10, %rs8;
	@%p5 bra 	$L__BB0_14;
	shl.b32 	%r3, %r68, 1;
	or.b32  	%r4, %r3, 1;
	neg.s32 	%r5, %r68;
	setp.lt.s32 	%p6, %r68, 0;
	mov.b32 	%r313, 0;
	mov.u32 	%r312, %r313;
	mov.u32 	%r311, %r313;
	@%p6 bra 	$L__BB0_13;
	and.b32  	%r6, %r3, 14;
	and.b32  	%r7, %r3, 6;
	and.b32  	%r8, %r68, 1;
	and.b32  	%r82, %r4, -16;
	neg.s32 	%r9, %r82;
	add.s64 	%rd2, %rd1, 32;
	sub.s32 	%r10, %r72, %r68;
	mov.b32 	%r311, 0;
	mov.u32 	%r300, %r5;
	mov.u32 	%r312, %r311;
	mov.u32 	%r313, %r311;
$L__BB0_3:
	setp.lt.u32 	%p7, %r68, 8;
	add.s32 	%r83, %r300, %r76;
	mul.lo.s32 	%r15, %r83, %r66;
	add.s32 	%r16, %r15, %r72;
	mov.u32 	%r310, %r5;
	@%p7 bra 	$L__BB0_6;
	add.s32 	%r304, %r10, %r15;
	mov.u32 	%r305, %r9;
	mov.u32 	%r310, %r5;
$L__BB0_5:
	.pragma "nounroll";
	mul.wide.s32 	%rd6, %r304, 4;
	add.s64 	%rd7, %rd2, %rd6;
	.pragma "used_bytes_mask 7";
	ld.global.u32 	%r84, [%rd7+-32];
	bfe.u32 	%r85, %r84, 0, 8;
	add.s32 	%r86, %r312, %r85;
	bfe.u32 	%r87, %r84, 8, 8;
	add.s32 	%r88, %r313, %r87;
	bfe.u32 	%r89, %r84, 16, 8;
	add.s32 	%r90, %r311, %r89;
	.pragma "used_bytes_mask 7";
	ld.global.u32 	%r91, [%rd7+-28];
	bfe.u32 	%r92, %r91, 0, 8;
	add.s32 	%r93, %r86, %r92;
	bfe.u32 	%r94, %r91, 8, 8;
	add.s32 	%r95, %r88, %r94;
	bfe.u32 	%r96, %r91, 16, 8;
	add.s32 	%r97, %r90, %r96;
	.pragma "used_bytes_mask 7";
	ld.global.u32 	%r98, [%rd7+-24];
	bfe.u32 	%r99, %r98, 0, 8;
	add.s32 	%r100, %r93, %r99;
	bfe.u32 	%r101, %r98, 8, 8;
	add.s32 	%r102, %r95, %r101;
	bfe.u32 	%r103, %r98, 16, 8;
	add.s32 	%r104, %r97, %r103;
	.pragma "used_bytes_mask 7";
	ld.global.u32 	%r105, [%rd7+-20];
	bfe.u32 	%r106, %r105, 0, 8;
	add.s32 	%r107, %r100, %r106;
	bfe.u32 	%r108, %r105, 8, 8;
	add.s32 	%r109, %r102, %r108;
	bfe.u32 	%r110, %r105, 16, 8;
	add.s32 	%r111, %r104, %r110;
	.pragma "used_bytes_mask 7";
	ld.global.u32 	%r112, [%rd7+-16];
	bfe.u32 	%r113, %r112, 0, 8;
	add.s32 	%r114, %r107, %r113;
	bfe.u32 	%r115, %r112, 8, 8;
	add.s32 	%r116, %r109, %r115;
	bfe.u32 	%r117, %r112, 16, 8;
	add.s32 	%r118, %r111, %r117;
	.pragma "used_bytes_mask 7";
	ld.global.u32 	%r119, [%rd7+-12];
	bfe.u32 	%r120, %r119, 0, 8;
	add.s32 	%r121, %r114, %r120;
	bfe.u32 	%r122, %r119, 8, 8;
	add.s32 	%r123, %r116, %r122;
	bfe.u32 	%r124, %r119, 16, 8;
	add.s32 	%r125, %r118, %r124;
	.pragma "used_bytes_mask 7";
	ld.global.u32 	%r126, [%rd7+-8];
	bfe.u32 	%r127, %r126, 0, 8;
	add.s32 	%r128, %r121, %r127;
	bfe.u32 	%r129, %r126, 8, 8;
	add.s32 	%r130, %r123, %r129;
	bfe.u32 	%r131, %r126, 16, 8;
	add.s32 	%r132, %r125, %r131;
	.pragma "used_bytes_mask 7";
	ld.global.u32 	%r133, [%rd7+-4];
	bfe.u32 	%r134, %r133, 0, 8;
	add.s32 	%r135, %r128, %r134;
	bfe.u32 	%r136, %r133, 8, 8;
	add.s32 	%r137, %r130, %r136;
	bfe.u32 	%r138, %r133, 16, 8;
	add.s32 	%r139, %r132, %r138;
	.pragma "used_bytes_mask 7";
	ld.global.u32 	%r140, [%rd7];
	bfe.u32 	%r141, %r140, 0, 8;
	add.s32 	%r142, %r135, %r141;
	bfe.u32 	%r143, %r140, 8, 8;
	add.s32 	%r144, %r137, %r143;
	bfe.u32 	%r145, %r140, 16, 8;
	add.s32 	%r146, %r139, %r145;
	.pragma "used_bytes_mask 7";
	ld.global.u32 	%r147, [%rd7+4];
	bfe.u32 	%r148, %r147, 0, 8;
	add.s32 	%r149, %r142, %r148;
	bfe.u32 	%r150, %r147, 8, 8;
	add.s32 	%r151, %r144, %r150;
	bfe.u32 	%r152, %r147, 16, 8;
	add.s32 	%r153, %r146, %r152;
	.pragma "used_bytes_mask 7";
	ld.global.u32 	%r154, [%rd7+8];
	bfe.u32 	%r155, %r154, 0, 8;
	add.s32 	%r156, %r149, %r155;
	bfe.u32 	%r157, %r154, 8, 8;
	add.s32 	%r158, %r151, %r157;
	bfe.u32 	%r159, %r154, 16, 8;
	add.s32 	%r160, %r153, %r159;
	.pragma "used_bytes_mask 7";
	ld.global.u32 	%r161, [%rd7+12];
	bfe.u32 	%r162, %r161, 0, 8;
	add.s32 	%r163, %r156, %r162;
	bfe.u32 	%r164, %r161, 8, 8;
	add.s32 	%r165, %r158, %r164;
	bfe.u32 	%r166, %r161, 16, 8;
	add.s32 	%r167, %r160, %r166;
	.pragma "used_bytes_mask 7";
	ld.global.u32 	%r168, [%rd7+16];
	bfe.u32 	%r169, %r168, 0, 8;
	add.s32 	%r170, %r163, %r169;
	bfe.u32 	%r171, %r168, 8, 8;
	add.s32 	%r172, %r165, %r171;
	bfe.u32 	%r173, %r168, 16, 8;
	add.s32 	%r174, %r167, %r173;
	.pragma "used_bytes_mask 7";
	ld.global.u32 	%r175, [%rd7+20];
	bfe.u32 	%r176, %r175, 0, 8;
	add.s32 	%r177, %r170, %r176;
	bfe.u32 	%r178, %r175, 8, 8;
	add.s32 	%r179, %r172, %r178;
	bfe.u32 	%r180, %r175, 16, 8;
	add.s32 	%r181, %r174, %r180;
	.pragma "used_bytes_mask 7";
	ld.global.u32 	%r182, [%rd7+24];
	bfe.u32 	%r183, %r182, 0, 8;
	add.s32 	%r184, %r177, %r183;
	bfe.u32 	%r185, %r182, 8, 8;
	add.s32 	%r186, %r179, %r185;
	bfe.u32 	%r187, %r182, 16, 8;
	add.s32 	%r188, %r181, %r187;
	.pragma "used_bytes_mask 7";
	ld.global.u32 	%r189, [%rd7+28];
	bfe.u32 	%r190, %r189, 0, 8;
	add.s32 	%r312, %r184, %r190;
	bfe.u32 	%r191, %r189, 8, 8;
	add.s32 	%r313, %r186, %r191;
	bfe.u32 	%r192, %r189, 16, 8;
	add.s32 	%r311, %r188, %r192;
	add.s32 	%r310, %r310, 16;
	add.s32 	%r305, %r305, 16;
	add.s32 	%r304, %r304, 16;
	setp.ne.s32 	%p8, %r305, 0;
	@%p8 bra 	$L__BB0_5;
$L__BB0_6:
	setp.lt.u32 	%p9, %r6, 7;
	@%p9 bra 	$L__BB0_8;
	add.s32 	%r193, %r16, %r310;
	mul.wide.s32 	%rd8, %r193, 4;
	add.s64 	%rd9, %rd1, %rd8;
	.pragma "used_bytes_mask 7";
	ld.global.u32 	%r194, [%rd9];
	bfe.u32 	%r195, %r194, 0, 8;
	add.s32 	%r196, %r312, %r195;
	bfe.u32 	%r197, %r194, 8, 8;
	add.s32 	%r198, %r313, %r197;
	bfe.u32 	%r199, %r194, 16, 8;
	add.s32 	%r200, %r311, %r199;
	.pragma "used_bytes_mask 7";
	ld.global.u32 	%r201, [%rd9+4];
	bfe.u32 	%r202, %r201, 0, 8;
	add.s32 	%r203, %r196, %r202;
	bfe.u32 	%r204, %r201, 8, 8;
	add.s32 	%r205, %r198, %r204;
	bfe.u32 	%r206, %r201, 16, 8;
	add.s32 	%r207, %r200, %r206;
	.pragma "used_bytes_mask 7";
	ld.global.u32 	%r208, [%rd9+8];
	bfe.u32 	%r209, %r208, 0, 8;
	add.s32 	%r210, %r203, %r209;
	bfe.u32 	%r211, %r208, 8, 8;
	add.s32 	%r212, %r205, %r211;
	bfe.u32 	%r213, %r208, 16, 8;
	add.s32 	%r214, %r207, %r213;
	.pragma "used_bytes_mask 7";
	ld.global.u32 	%r215, [%rd9+12];
	bfe.u32 	%r216, %r215, 0, 8;
	add.s32 	%r217, %r210, %r216;
	bfe.u32 	%r218, %r215, 8, 8;
	add.s32 	%r219, %r212, %r218;
	bfe.u32 	%r220, %r215, 16, 8;
	add.s32 	%r221, %r214, %r220;
	.pragma "used_bytes_mask 7";
	ld.global.u32 	%r222, [%rd9+16];
	bfe.u32 	%r223, %r222, 0, 8;
	add.s32 	%r224, %r217, %r223;
	bfe.u32 	%r225, %r222, 8, 8;
	add.s32 	%r226, %r219, %r225;
	bfe.u32 	%r227, %r222, 16, 8;
	add.s32 	%r228, %r221, %r227;
	.pragma "used_bytes_mask 7";
	ld.global.u32 	%r229, [%rd9+20];
	bfe.u32 	%r230, %r229, 0, 8;
	add.s32 	%r231, %r224, %r230;
	bfe.u32 	%r232, %r229, 8, 8;
	add.s32 	%r233, %r226, %r232;
	bfe.u32 	%r234, %r229, 16, 8;
	add.s32 	%r235, %r228, %r234;
	.pragma "used_bytes_mask 7";
	ld.global.u32 	%r236, [%rd9+24];
	bfe.u32 	%r237, %r236, 0, 8;
	add.s32 	%r238, %r231, %r237;
	bfe.u32 	%r239, %r236, 8, 8;
	add.s32 	%r240, %r233, %r239;
	bfe.u32 	%r241, %r236, 16, 8;
	add.s32 	%r242, %r235, %r241;
	.pragma "used_bytes_mask 7";
	ld.global.u32 	%r243, [%rd9+28];
	bfe.u32 	%r244, %r243, 0, 8;
	add.s32 	%r312, %r238, %r244;
	bfe.u32 	%r245, %r243, 8, 8;
	add.s32 	%r313, %r240, %r245;
	bfe.u32 	%r246, %r243, 16, 8;
	add.s32 	%r311, %r242, %r246;
	add.s32 	%r310, %r310, 8;
$L__BB0_8:
	setp.lt.u32 	%p10, %r7, 3;
	@%p10 bra 	$L__BB0_10;
	add.s32 	%r247, %r16, %r310;
	mul.wide.s32 	%rd10, %r247, 4;
	add.s64 	%rd11, %rd1, %rd10;
	.pragma "used_bytes_mask 7";
	ld.global.u32 	%r248, [%rd11];
	bfe.u32 	%r249, %r248, 0, 8;
	add.s32 	%r250, %r312, %r249;
	bfe.u32 	%r251, %r248, 8, 8;
	add.s32 	%r252, %r313, %r251;
	bfe.u32 	%r253, %r248, 16, 8;
	add.s32 	%r254, %r311, %r253;
	.pragma "used_bytes_mask 7";
	ld.global.u32 	%r255, [%rd11+4];
	bfe.u32 	%r256, %r255, 0, 8;
	add.s32 	%r257, %r250, %r256;
	bfe.u32 	%r258, %r255, 8, 8;
	add.s32 	%r259, %r252, %r258;
	bfe.u32 	%r260, %r255, 16, 8;
	add.s32 	%r261, %r254, %r260;
	.pragma "used_bytes_mask 7";
	ld.global.u32 	%r262, [%rd11+8];
	bfe.u32 	%r263, %r262, 0, 8;
	add.s32 	%r264, %r257, %r263;
	bfe.u32 	%r265, %r262, 8, 8;
	add.s32 	%r266, %r259, %r265;
	bfe.u32 	%r267, %r262, 16, 8;
	add.s32 	%r268, %r261, %r267;
	.pragma "used_bytes_mask 7";
	ld.global.u32 	%r269, [%rd11+12];
	bfe.u32 	%r270, %r269, 0, 8;
	add.s32 	%r312, %r264, %r270;
	bfe.u32 	%r271, %r269, 8, 8;
	add.s32 	%r313, %r266, %r271;
	bfe.u32 	%r272, %r269, 16, 8;
	add.s32 	%r311, %r268, %r272;
	add.s32 	%r310, %r310, 4;
$L__BB0_10:
	setp.eq.s32 	%p11, %r8, 0;
	add.s32 	%r273, %r16, %r310;
	mul.wide.s32 	%rd12, %r273, 4;
	add.s64 	%rd3, %rd1, %rd12;
	.pragma "used_bytes_mask 7";
	ld.global.u32 	%r274, [%rd3];
	bfe.u32 	%r275, %r274, 0, 8;
	add.s32 	%r312, %r312, %r275;
	bfe.u32 	%r276, %r274, 8, 8;
	add.s32 	%r313, %r313, %r276;
	bfe.u32 	%r277, %r274, 16, 8;
	add.s32 	%r311, %r311, %r277;
	@%p11 bra 	$L__BB0_12;
	.pragma "used_bytes_mask 7";
	ld.global.u32 	%r278, [%rd3+4];
	bfe.u32 	%r279, %r278, 0, 8;
	add.s32 	%r280, %r312, %r279;
	bfe.u32 	%r281, %r278, 8, 8;
	add.s32 	%r282, %r313, %r281;
	bfe.u32 	%r283, %r278, 16, 8;
	add.s32 	%r284, %r311, %r283;
	.pragma "used_bytes_mask 7";
	ld.global.u32 	%r285, [%rd3+8];
	bfe.u32 	%r286, %r285, 0, 8;
	add.s32 	%r312, %r280, %r286;
	bfe.u32 	%r287, %r285, 8, 8;
	add.s32 	%r313, %r282, %r287;
	bfe.u32 	%r288, %r285, 16, 8;
	add.s32 	%r311, %r284, %r288;
$L__BB0_12:
	add.s32 	%r59, %r300, 1;
	setp.ne.s32 	%p12, %r300, %r68;
	mov.u32 	%r300, %r59;
	@%p12 bra 	$L__BB0_3;
$L__BB0_13:
	mul.lo.s32 	%r289, %r4, %r4;
	div.s32 	%r290, %r312, %r289;
	cvt.u16.u32 	%rs8, %r290;
	div.s32 	%r291, %r313, %r289;
	cvt.u16.u32 	%rs9, %r291;
	div.s32 	%r292, %r311, %r289;
	cvt.u16.u32 	%rs10, %r292;
$L__BB0_14:
	setp.ge.s32 	%p13, %r72, %r66;
	setp.ge.s32 	%p14, %r76, %r67;
	or.pred  	%p15, %p13, %p14;
	@%p15 bra 	$L__BB0_16;
	mad.lo.s32 	%r293, %r66, %r76, %r72;
	cvta.to.global.u64 	%rd13, %rd4;
	mul.wide.s32 	%rd14, %r293, 4;
	add.s64 	%rd15, %rd13, %rd14;
	cvt.u32.u16 	%r294, %rs9;
	cvt.u32.u16 	%r295, %rs8;
	prmt.b32 	%r296, %r295, %r294, 0x3340U;
	cvt.u32.u16 	%r297, %rs10;
	prmt.b32 	%r298, %r297, 65535, 0x3340U;
	prmt.b32 	%r299, %r296, %r298, 0x5410U;
	st.global.u32 	[%rd15], %r299;
$L__BB0_16:
	ret;

}


// ===== COMPILED SASS (sm_100) =====

	.target	sm_100

	.elftype	@"ET_EXEC"


//--------------------- .note.nv.tkinfo           --------------------------
	.section	.note.nv.tkinfo,"",@"SHT_NOTE"
	.sectionflags	@"SHF_NOTE_NV_TKINFO"
	.tkinfo
        /*0018*/ 	.word	0x00000002
        /*0030*/ 	.string	""
        /*0030*/ 	.string	"ptxas"
        /*0030*/ 	.string	"Cuda compilation tools, release 13.0, V13.0.88"
        /*0030*/ 	.string	"Build cuda_13.0.r13.0/compiler.36424714_0"
        /*0030*/ 	.string	"-arch sm_100 -m 64 "



//--------------------- .note.nv.cuinfo           --------------------------
	.section	.note.nv.cuinfo,"",@"SHT_NOTE"
	.sectionflags	@"SHF_NOTE_NV_CUINFO"
        /*0018*/ 	.short	0x0002
        /*001a*/ 	.short	0x0064
        /*001c*/ 	.short	0x0082
	.zero		2


//--------------------- .nv.info                  --------------------------
	.section	.nv.info,"",@"SHT_CUDA_INFO"
	.align	4


	//----- nvinfo : EIATTR_REGCOUNT
	.align		4
        /*0000*/ 	.byte	0x04, 0x2f
        /*0002*/ 	.short	(.L_1 - .L_0)
	.align		4
.L_0:
        /*0004*/ 	.word	index@(_Z13boxBlurKernelP6uchar4S0_iii)
        /*0008*/ 	.word	0x0000001f


	//----- nvinfo : EIATTR_FRAME_SIZE
	.align		4
.L_1:
        /*000c*/ 	.byte	0x04, 0x11
        /*000e*/ 	.short	(.L_3 - .L_2)
	.align		4
.L_2:
        /*0010*/ 	.word	index@(_Z13boxBlurKernelP6uchar4S0_iii)
        /*0014*/ 	.word	0x00000000


	//----- nvinfo : EIATTR_MIN_STACK_SIZE
	.align		4
.L_3:
        /*0018*/ 	.byte	0x04, 0x12
        /*001a*/ 	.short	(.L_5 - .L_4)
	.align		4
.L_4:
        /*001c*/ 	.word	index@(_Z13boxBlurKernelP6uchar4S0_iii)
        /*0020*/ 	.word	0x00000000
.L_5:


//--------------------- .nv.compat                --------------------------
	.section	.nv.compat,"",@"SHT_CUDA_COMPAT_INFO"
	.align	4
        /*0000*/ 	.byte	0x02, 0x09, 0x00, 0x00, 0x02, 0x02, 0x01, 0x00, 0x02, 0x05, 0x05, 0x00, 0x03, 0x07, 0x01, 0x01
        /*0010*/ 	.byte	0x02, 0x03, 0x00, 0x00, 0x02, 0x06, 0x01, 0x00, 0x04, 0x0b, 0x08, 0x00, 0x09, 0x00, 0x00, 0x00
        /*0020*/ 	.byte	0x00, 0x00, 0x00, 0x00


//--------------------- .nv.info._Z13boxBlurKernelP6uchar4S0_iii --------------------------
	.section	.nv.info._Z13boxBlurKernelP6uchar4S0_iii,"",@"SHT_CUDA_INFO"
	.sectionflags	@""
	.align	4


	//----- nvinfo : EIATTR_CUDA_API_VERSION
	.align		4
        /*0000*/ 	.byte	0x04, 0x37
        /*0002*/ 	.short	(.L_7 - .L_6)
.L_6:
        /*0004*/ 	.word	0x00000082


	//----- nvinfo : EIATTR_KPARAM_INFO
	.align		4
.L_7:
        /*0008*/ 	.byte	0x04, 0x17
        /*000a*/ 	.short	(.L_9 - .L_8)
.L_8:
        /*000c*/ 	.word	0x00000000
        /*0010*/ 	.short	0x0004
        /*0012*/ 	.short	0x0018
        /*0014*/ 	.byte	0x00, 0xf0, 0x11, 0x00


	//----- nvinfo : EIATTR_KPARAM_INFO
	.align		4
.L_9:
        /*0018*/ 	.byte	0x04, 0x17
        /*001a*/ 	.short	(.L_11 - .L_10)
.L_10:
        /*001c*/ 	.word	0x00000000
        /*0020*/ 	.short	0x0003
        /*0022*/ 	.short	0x0014
        /*0024*/ 	.byte	0x00, 0xf0, 0x11, 0x00


	//----- nvinfo : EIATTR_KPARAM_INFO
	.align		4
.L_11:
        /*0028*/ 	.byte	0x04, 0x17
        /*002a*/ 	.short	(.L_13 - .L_12)
.L_12:
        /*002c*/ 	.word	0x00000000
        /*0030*/ 	.short	0x0002
        /*0032*/ 	.short	0x0010
        /*0034*/ 	.byte	0x00, 0xf0, 0x11, 0x00


	//----- nvinfo : EIATTR_KPARAM_INFO
	.align		4
.L_13:
        /*0038*/ 	.byte	0x04, 0x17
        /*003a*/ 	.short	(.L_15 - .L_14)
.L_14:
        /*003c*/ 	.word	0x00000000
        /*0040*/ 	.short	0x0001
        /*0042*/ 	.short	0x0008
        /*0044*/ 	.byte	0x00, 0xf5, 0x21, 0x00


	//----- nvinfo : EIATTR_KPARAM_INFO
	.align		4
.L_15:
        /*0048*/ 	.byte	0x04, 0x17
        /*004a*/ 	.short	(.L_17 - .L_16)
.L_16:
        /*004c*/ 	.word	0x00000000
        /*0050*/ 	.short	0x0000
        /*0052*/ 	.short	0x0000
        /*0054*/ 	.byte	0x00, 0xf5, 0x21, 0x00


	//----- nvinfo : EIATTR_SPARSE_MMA_MASK
	.align		4
.L_17:
        /*0058*/ 	.byte	0x03, 0x50
        /*005a*/ 	.short	0x0000


	//----- nvinfo : EIATTR_MAXREG_COUNT
	.align		4
        /*005c*/ 	.byte	0x03, 0x1b
        /*005e*/ 	.short	0x00ff


	//----- nvinfo : EIATTR_MERCURY_ISA_VERSION
	.align		4
        /*0060*/ 	.byte	0x03, 0x5f
        /*0062*/ 	.short	0x0101


	//----- nvinfo : EIATTR_UNUSED_LOAD_BYTE_OFFSET
	.align		4
        /*0064*/ 	.byte	0x04, 0x44
        /*0066*/ 	.short	(.L_19 - .L_18)


	//   ....[0]....
.L_18:
        /*0068*/ 	.word	0x000003c0
        /*006c*/ 	.word	0x00000007


	//   ....[1]....
        /*0070*/ 	.word	0x000003d0
        /*0074*/ 	.word	0x00000007


	//   ....[2]....
        /*0078*/ 	.word	0x000003e0
        /*007c*/ 	.word	0x00000007


	//   ....[3]....
        /*0080*/ 	.word	0x000003f0
        /*0084*/ 	.word	0x00000007


	//   ....[4]....
        /*0088*/ 	.word	0x00000400
        /*008c*/ 	.word	0x00000007


	//   ....[5]....
        /*0090*/ 	.word	0x00000410
        /*0094*/ 	.word	0x00000007


	//   ....[6]....
        /*0098*/ 	.word	0x000004a0
        /*009c*/ 	.word	0x00000007


	//   ....[7]....
        /*00a0*/ 	.word	0x000004d0
        /*00a4*/ 	.word	0x00000007


	//   ....[8]....
        /*00a8*/ 	.word	0x00000530
        /*00ac*/ 	.word	0x00000007


	//   ....[9]....
        /*00b0*/ 	.word	0x00000540
        /*00b4*/ 	.word	0x00000007


	//   ....[10]....
        /*00b8*/ 	.word	0x00000650
        /*00bc*/ 	.word	0x00000007


	//   ....[11]....
        /*00c0*/ 	.word	0x00000680
        /*00c4*/ 	.word	0x00000007


	//   ....[12]....
        /*00c8*/ 	.word	0x000006d0
        /*00cc*/ 	.word	0x00000007


	//   ....[13]....
        /*00d0*/ 	.word	0x00000710
        /*00d4*/ 	.word	0x00000007


	//   ....[14]....
        /*00d8*/ 	.word	0x00000740
        /*00dc*/ 	.word	0x00000007


	//   ....[15]....
        /*00e0*/ 	.word	0x00000750
        /*00e4*/ 	.word	0x00000007


	//   ....[16]....
        /*00e8*/ 	.word	0x000009d0
        /*00ec*/ 	.word	0x00000007


	//   ....[17]....
        /*00f0*/ 	.word	0x000009e0
        /*00f4*/ 	.word	0x00000007


	//   ....[18]....
        /*00f8*/ 	.word	0x000009f0
        /*00fc*/ 	.word	0x00000007


	//   ....[19]....
        /*0100*/ 	.word	0x00000a00
        /*0104*/ 	.word	0x00000007


	//   ....[20]....
        /*0108*/ 	.word	0x00000a10
        /*010c*/ 	.word	0x00000007


	//   ....[21]....
        /*0110*/ 	.word	0x00000a20
        /*0114*/ 	.word	0x00000007


	//   ....[22]....
        /*0118*/ 	.word	0x00000a30
        /*011c*/ 	.word	0x00000007


	//   ....[23]....
        /*0120*/ 	.word	0x00000a40
        /*0124*/ 	.word	0x00000007


	//   ....[24]....
        /*0128*/ 	.word	0x00000cf0
        /*012c*/ 	.word	0x00000007


	//   ....[25]....
        /*0130*/ 	.word	0x00000d00
        /*0134*/ 	.word	0x00000007


	//   ....[26]....
        /*0138*/ 	.word	0x00000d10
        /*013c*/ 	.word	0x00000007


	//   ....[27]....
        /*0140*/ 	.word	0x00000d20
        /*0144*/ 	.word	0x00000007


	//   ....[28]....
        /*0148*/ 	.word	0x00000ea0
        /*014c*/ 	.word	0x00000007


	//   ....[29]....
        /*0150*/ 	.word	0x00000eb0
        /*0154*/ 	.word	0x00000007


	//   ....[30]....
        /*0158*/ 	.word	0x00000ec0
        /*015c*/ 	.word	0x00000007


	//----- nvinfo : EIATTR_VRC_CTA_INIT_COUNT
	.align		4
.L_19:
        /*0160*/ 	.byte	0x02, 0x4a
	.zero		1
	.zero		1


	//----- nvinfo : EIATTR_EXIT_INSTR_OFFSETS
	.align		4
        /*0164*/ 	.byte	0x04, 0x1c
        /*0166*/ 	.short	(.L_21 - .L_20)


	//   ....[0]....
.L_20:
        /*0168*/ 	.word	0x00001350


	//   ....[1]....
        /*016c*/ 	.word	0x00001420


	//----- nvinfo : EIATTR_CRS_STACK_SIZE
	.align		4
.L_21:
        /*0170*/ 	.byte	0x04, 0x1e
        /*0172*/ 	.short	(.L_23 - .L_22)
.L_22:
        /*0174*/ 	.word	0x00000000


	//----- nvinfo : EIATTR_CBANK_PARAM_SIZE
	.align		4
.L_23:
        /*0178*/ 	.byte	0x03, 0x19
        /*017a*/ 	.short	0x001c


	//----- nvinfo : EIATTR_PARAM_CBANK
	.align		4
        /*017c*/ 	.byte	0x04, 0x0a
        /*017e*/ 	.short	(.L_25 - .L_24)
	.align		4
.L_24:
        /*0180*/ 	.word	index@(.nv.constant0._Z13boxBlurKernelP6uchar4S0_iii)
        /*0184*/ 	.short	0x0380
        /*0186*/ 	.short	0x001c


	//----- nvinfo : EIATTR_SW_WAR
	.align		4
.L_25:
        /*0188*/ 	.byte	0x04, 0x36
        /*018a*/ 	.short	(.L_27 - .L_26)
.L_26:
        /*018c*/ 	.word	0x00000008
.L_27:


//--------------------- .nv.callgraph             --------------------------
	.section	.nv.callgraph,"",@"SHT_CUDA_CALLGRAPH"
	.align	4
	.sectionentsize	8
	.align		4
        /*0000*/ 	.word	0x00000000
	.align		4
        /*0004*/ 	.word	0xffffffff
	.align		4
        /*0008*/ 	.word	0x00000000
	.align		4
        /*000c*/ 	.word	0xfffffffe
	.align		4
        /*0010*/ 	.word	0x00000000
	.align		4
        /*0014*/ 	.word	0xfffffffd
	.align		4
        /*0018*/ 	.word	0x00000000
	.align		4
        /*001c*/ 	.word	0xfffffffc


//--------------------- .text._Z13boxBlurKernelP6uchar4S0_iii --------------------------
	.section	.text._Z13boxBlurKernelP6uchar4S0_iii,"ax",@progbits
	.align	128
        .global         _Z13boxBlurKernelP6uchar4S0_iii
        .type           _Z13boxBlurKernelP6uchar4S0_iii,@function
        .size           _Z13boxBlurKernelP6uchar4S0_iii,(.L_x_9 - _Z13boxBlurKernelP6uchar4S0_iii)
        .other          _Z13boxBlurKernelP6uchar4S0_iii,@"STO_CUDA_ENTRY STV_DEFAULT"
_Z13boxBlurKernelP6uchar4S0_iii:
.text._Z13boxBlurKernelP6uchar4S0_iii:
[----:B------:R-:W-:Y:S01]  /*0000*/  LDC R1, c[0x0][0x37c] ;  /* 0x0000df00ff017b82 */ /* 0x000fe20000000800 */
[----:B------:R-:W0:Y:S07]  /*0010*/  S2R R0, SR_TID.Y ;  /* 0x0000000000007919 */ /* 0x000e2e0000002200 */
[----:B------:R-:W1:Y:S01]  /*0020*/  LDC R14, c[0x0][0x360] ;  /* 0x0000d800ff0e7b82 */ /* 0x000e620000000800 */
[----:B------:R-:W2:Y:S01]  /*0030*/  LDCU.64 UR6, c[0x0][0x390] ;  /* 0x00007200ff0677ac */ /* 0x000ea20008000a00 */
[----:B------:R-:W-:Y:S01]  /*0040*/  BSSY.RECONVERGENT B0, `(.L_x_0) ;  /* 0x000012d000007945 */ /* 0x000fe20003800200 */
[----:B------:R-:W1:Y:S01]  /*0050*/  S2R R3, SR_TID.X ;  /* 0x0000000000037919 */ /* 0x000e620000002100 */
[----:B------:R-:W-:-:S02]  /*0060*/  IMAD.MOV.U32 R4, RZ, RZ, 0x7f ;  /* 0x0000007fff047424 */ /* 0x000fc400078e00ff */
[----:B------:R-:W-:Y:S02]  /*0070*/  IMAD.MOV.U32 R5, RZ, RZ, 0x7f ;  /* 0x0000007fff057424 */ /* 0x000fe400078e00ff */
[----:B------:R-:W0:Y:S08]  /*0080*/  S2UR UR5, SR_CTAID.Y ;  /* 0x00000000000579c3 */ /* 0x000e300000002600 */
[----:B------:R-:W0:Y:S01]  /*0090*/  LDC R17, c[0x0][0x364] ;  /* 0x0000d900ff117b82 */ /* 0x000e220000000800 */
[----:B--2---:R-:W-:-:S07]  /*00a0*/  IMAD.U32 R15, RZ, RZ, UR6 ;  /* 0x00000006ff0f7e24 */ /* 0x004fce000f8e00ff */
[----:B------:R-:W1:Y:S08]  /*00b0*/  S2UR UR4, SR_CTAID.X ;  /* 0x00000000000479c3 */ /* 0x000e700000002500 */
[----:B------:R-:W2:Y:S01]  /*00c0*/  LDC R7, c[0x0][0x398] ;  /* 0x0000e600ff077b82 */ /* 0x000ea20000000800 */
[----:B0-----:R-:W-:Y:S02]  /*00d0*/  IMAD R17, R17, UR5, R0 ;  /* 0x0000000511117c24 */ /* 0x001fe4000f8e0200 */
[----:B-1----:R-:W-:-:S02]  /*00e0*/  IMAD R14, R14, UR4, R3 ;  /* 0x000000040e0e7c24 */ /* 0x002fc4000f8e0203 */
[--C-:B--2---:R-:W-:Y:S02]  /*00f0*/  IMAD.IADD R0, R17, 0x1, R7.reuse ;  /* 0x0000000111007824 */ /* 0x104fe400078e0207 */
[----:B------:R-:W-:-:S03]  /*0100*/  IMAD.IADD R2, R14, 0x1, R7 ;  /* 0x000000010e027824 */ /* 0x000fc600078e0207 */
[----:B------:R-:W-:Y:S01]  /*0110*/  ISETP.GE.AND P0, PT, R0, UR7, PT ;  /* 0x0000000700007c0c */ /* 0x000fe2000bf06270 */
[----:B------:R-:W0:Y:S01]  /*0120*/  LDCU.64 UR6, c[0x0][0x358] ;  /* 0x00006b00ff0677ac */ /* 0x000e220008000a00 */
[----:B------:R-:W-:Y:S02]  /*0130*/  VIMNMX R0, PT, PT, R14, R17, PT ;  /* 0x000000110e007248 */ /* 0x000fe40003fe0100 */
[----:B------:R-:W-:Y:S01]  /*0140*/  ISETP.GE.OR P0, PT, R2, R15, P0 ;  /* 0x0000000f0200720c */ /* 0x000fe20000706670 */
[----:B------:R-:W-:-:S03]  /*0150*/  IMAD.MOV.U32 R2, RZ, RZ, 0x7f ;  /* 0x0000007fff027424 */ /* 0x000fc600078e00ff */
[----:B------:R-:W-:Y:S02]  /*0160*/  ISETP.LT.OR P0, PT, R0, R7, P0 ;  /* 0x000000070000720c */ /* 0x000fe40000701670 */
[----:B------:R-:W-:-:S11]  /*0170*/  PRMT R0, R2, 0x7610, R0 ;  /* 0x0000761002007816 */ /* 0x000fd60000000000 */
[----:B0-----:R-:W-:Y:S05]  /*0180*/  @P0 BRA `(.L_x_1) ;  /* 0x0000001000600947 */ /* 0x001fea0003800000 */
[C---:B------:R-:W-:Y:S01]  /*0190*/  ISETP.GE.AND P0, PT, R7.reuse, RZ, PT ;  /* 0x000000ff0700720c */ /* 0x040fe20003f06270 */
[----:B------:R-:W-:Y:S01]  /*01a0*/  IMAD.SHL.U32 R0, R7, 0x2, RZ ;  /* 0x0000000207007824 */ /* 0x000fe200078e00ff */
[----:B------:R-:W-:Y:S01]  /*01b0*/  CS2R R12, SRZ ;  /* 0x00000000000c7805 */ /* 0x000fe2000001ff00 */
[----:B------:R-:W-:Y:S02]  /*01c0*/  IMAD.MOV.U32 R11, RZ, RZ, RZ ;  /* 0x000000ffff0b7224 */ /* 0x000fe400078e00ff */
[----:B------:R-:W-:-:S08]  /*01d0*/  VIADD R10, R0, 0x1 ;  /* 0x00000001000a7836 */ /* 0x000fd00000000000 */
[----:B------:R-:W-:Y:S05]  /*01e0*/  @!P0 BRA `(.L_x_2) ;  /* 0x0000000c00788947 */ /* 0x000fea0003800000 */
[----:B------:R-:W0:Y:S01]  /*01f0*/  LDCU.64 UR4, c[0x0][0x380] ;  /* 0x00007000ff0477ac */ /* 0x000e220008000a00 */
[--C-:B------:R-:W-:Y:S01]  /*0200*/  IMAD.MOV R9, RZ, RZ, -R7.reuse ;  /* 0x000000ffff097224 */ /* 0x100fe200078e0a07 */
[----:B------:R-:W-:Y:S01]  /*0210*/  LOP3.LUT R2, R0, 0xe, RZ, 0xc0, !PT ;  /* 0x0000000e00027812 */ /* 0x000fe200078ec0ff */
[----:B------:R-:W-:Y:S01]  /*0220*/  IMAD.IADD R8, R14, 0x1, -R7 ;  /* 0x000000010e087824 */ /* 0x000fe200078e0a07 */
[----:B------:R-:W-:Y:S01]  /*0230*/  LOP3.LUT R7, R10, 0xfffffff0, RZ, 0xc0, !PT ;  /* 0xfffffff00a077812 */ /* 0x000fe200078ec0ff */
[----:B------:R-:W-:Y:S01]  /*0240*/  IMAD.MOV.U32 R11, RZ, RZ, RZ ;  /* 0x000000ffff0b7224 */ /* 0x000fe200078e00ff */
[----:B------:R-:W-:Y:S02]  /*0250*/  LOP3.LUT R0, R0, 0x6, RZ, 0xc0, !PT ;  /* 0x0000000600007812 */ /* 0x000fe400078ec0ff */
[----:B------:R-:W-:Y:S02]  /*0260*/  CS2R R12, SRZ ;  /* 0x00000000000c7805 */ /* 0x000fe4000001ff00 */
[----:B------:R-:W-:Y:S01]  /*0270*/  ISETP.GE.U32.AND P1, PT, R2, 0x7, PT ;  /* 0x000000070200780c */ /* 0x000fe20003f26070 */
[----:B------:R-:W-:Y:S01]  /*0280*/  IMAD.MOV R7, RZ, RZ, -R7 ;  /* 0x000000ffff077224 */ /* 0x000fe200078e0a07 */
[----:B------:R-:W-:Y:S01]  /*0290*/  ISETP.GE.U32.AND P2, PT, R0, 0x3, PT ;  /* 0x000000030000780c */ /* 0x000fe20003f46070 */
[----:B------:R-:W-:Y:S01]  /*02a0*/  IMAD.MOV.U32 R6, RZ, RZ, R9 ;  /* 0x000000ffff067224 */ /* 0x000fe200078e0009 */
[----:B0-----:R-:W-:-:S04]  /*02b0*/  UIADD3 UR4, UP0, UPT, UR4, 0x20, URZ ;  /* 0x0000002004047890 */ /* 0x001fc8000ff1e0ff */
[----:B------:R-:W-:-:S12]  /*02c0*/  UIADD3.X UR5, UPT, UPT, URZ, UR5, URZ, UP0, !UPT ;  /* 0x00000005ff057290 */ /* 0x000fd800087fe4ff */
.L_x_7:
[----:B------:R-:W0:Y:S01]  /*02d0*/  LDC R4, c[0x0][0x398] ;  /* 0x0000e600ff047b82 */ /* 0x000e220000000800 */
[----:B------:R-:W1:Y:S01]  /*02e0*/  LDCU UR8, c[0x0][0x390] ;  /* 0x00007200ff0877ac */ /* 0x000e620008000800 */
[----:B------:R-:W-:Y:S02]  /*02f0*/  IMAD.IADD R19, R17, 0x1, R6 ;  /* 0x0000000111137824 */ /* 0x000fe400078e0206 */
[----:B------:R-:W-:Y:S02]  /*0300*/  IMAD.MOV.U32 R0, RZ, RZ, R9 ;  /* 0x000000ffff007224 */ /* 0x000fe400078e0009 */
[----:B-1----:R-:W-:-:S04]  /*0310*/  IMAD.U32 R15, RZ, RZ, UR8 ;  /* 0x00000008ff0f7e24 */ /* 0x002fc8000f8e00ff */
[----:B------:R-:W-:Y:S01]  /*0320*/  IMAD R5, R19, R15, R14 ;  /* 0x0000000f13057224 */ /* 0x000fe200078e020e */
[----:B0-----:R-:W-:Y:S02]  /*0330*/  ISETP.GE.U32.AND P0, PT, R4, 0x8, PT ;  /* 0x000000080400780c */ /* 0x001fe40003f06070 */
[----:B------:R-:W-:-:S11]  /*0340*/  ISETP.NE.AND P3, PT, R6, R4, PT ;  /* 0x000000040600720c */ /* 0x000fd60003f65270 */
[----:B------:R-:W-:Y:S05]  /*0350*/  @!P0 BRA `(.L_x_3) ;  /* 0x00000004008c8947 */ /* 0x000fea0003800000 */
[----:B------:R-:W-:Y:S02]  /*0360*/  IMAD R19, R19, R15, R8 ;  /* 0x0000000f13137224 */ /* 0x000fe400078e0208 */
[----:B------:R-:W-:Y:S02]  /*0370*/  IMAD.MOV.U32 R16, RZ, RZ, R7 ;  /* 0x000000ffff107224 */ /* 0x000fe400078e0007 */
[----:B------:R-:W-:-:S07]  /*0380*/  IMAD.MOV.U32 R0, RZ, RZ, R9 ;  /* 0x000000ffff007224 */ /* 0x000fce00078e0009 */
.L_x_4:
[----:B------:R-:W-:Y:S02]  /*0390*/  IMAD.U32 R2, RZ, RZ, UR4 ;  /* 0x00000004ff027e24 */ /* 0x000fe4000f8e00ff */
[----:B------:R-:W-:Y:S02]  /*03a0*/  IMAD.U32 R3, RZ, RZ, UR5 ;  /* 0x00000005ff037e24 */ /* 0x000fe4000f8e00ff */
[----:B------:R-:W-:-:S05]  /*03b0*/  IMAD.WIDE R2, R19, 0x4, R2 ;  /* 0x0000000413027825 */ /* 0x000fca00078e0202 */
[----:B------:R-:W2:Y:S04]  /*03c0*/  LDG.E R25, desc[UR6][R2.64+-0x20] ;  /* 0xffffe00602197981 */ /* 0x000ea8000c1e1900 */
[----:B------:R-:W3:Y:S04]  /*03d0*/  LDG.E R24, desc[UR6][R2.64+-0x1c] ;  /* 0xffffe40602187981 */ /* 0x000ee8000c1e1900 */
[----:B------:R-:W4:Y:S04]  /*03e0*/  LDG.E R18, desc[UR6][R2.64+-0x18] ;  /* 0xffffe80602127981 */ /* 0x000f28000c1e1900 */
[----:B------:R-:W5:Y:S04]  /*03f0*/  LDG.E R21, desc[UR6][R2.64+-0x14] ;  /* 0xffffec0602157981 */ /* 0x000f68000c1e1900 */
[----:B------:R-:W5:Y:S04]  /*0400*/  LDG.E R20, desc[UR6][R2.64+-0x10] ;  /* 0xfffff00602147981 */ /* 0x000f68000c1e1900 */
[----:B------:R-:W5:Y:S01]  /*0410*/  LDG.E R22, desc[UR6][R2.64+-0xc] ;  /* 0xfffff40602167981 */ /* 0x000f62000c1e1900 */
[----:B--2---:R-:W-:-:S02]  /*0420*/  PRMT R23, R25, 0x7770, RZ ;  /* 0x0000777019177816 */ /* 0x004fc400000000ff */
[----:B------:R-:W-:Y:S02]  /*0430*/  PRMT R28, R25, 0x7772, RZ ;  /* 0x00007772191c7816 */ /* 0x000fe400000000ff */
[----:B---3--:R-:W-:-:S04]  /*0440*/  PRMT R26, R24, 0x7770, RZ ;  /* 0x00007770181a7816 */ /* 0x008fc800000000ff */
[----:B------:R-:W-:Y:S02]  /*0450*/  IADD3 R23, PT, PT, R26, R12, R23 ;  /* 0x0000000c1a177210 */ /* 0x000fe40007ffe017 */
[C---:B------:R-:W-:Y:S02]  /*0460*/  PRMT R12, R24.reuse, 0x7771, RZ ;  /* 0x00007771180c7816 */ /* 0x040fe400000000ff */
[----:B------:R-:W-:Y:S02]  /*0470*/  PRMT R26, R25, 0x7771, RZ ;  /* 0x00007771191a7816 */ /* 0x000fe400000000ff */
[----:B------:R-:W-:Y:S02]  /*0480*/  PRMT R24, R24, 0x7772, RZ ;  /* 0x0000777218187816 */ /* 0x000fe400000000ff */
[----:B------:R-:W-:Y:S02]  /*0490*/  IADD3 R26, PT, PT, R12, R13, R26 ;  /* 0x0000000d0c1a7210 */ /* 0x000fe40007ffe01a */
[----:B------:R-:W2:Y:S01]  /*04a0*/  LDG.E R13, desc[UR6][R2.64+-0x8] ;  /* 0xfffff806020d7981 */ /* 0x000ea2000c1e1900 */
[----:B------:R-:W-:-:S02]  /*04b0*/  IADD3 R24, PT, PT, R24, R11, R28 ;  /* 0x0000000b18187210 */ /* 0x000fc40007ffe01c */
[C---:B----4-:R-:W-:Y:S01]  /*04c0*/  PRMT R28, R18.reuse, 0x7770, RZ ;  /* 0x00007770121c7816 */ /* 0x050fe200000000ff */
[----:B------:R-:W3:Y:S01]  /*04d0*/  LDG.E R12, desc[UR6][R2.64+-0x4] ;  /* 0xfffffc06020c7981 */ /* 0x000ee2000c1e1900 */
[----:B-----5:R-:W-:Y:S02]  /*04e0*/  PRMT R25, R21, 0x7770, RZ ;  /* 0x0000777015197816 */ /* 0x020fe400000000ff */
[----:B------:R-:W-:Y:S02]  /*04f0*/  PRMT R11, R18, 0x7771, RZ ;  /* 0x00007771120b7816 */ /* 0x000fe400000000ff */
[----:B------:R-:W-:Y:S02]  /*0500*/  IADD3 R25, PT, PT, R25, R23, R28 ;  /* 0x0000001719197210 */ /* 0x000fe40007ffe01c */
[----:B------:R-:W-:-:S04]  /*0510*/  PRMT R23, R21, 0x7771, RZ ;  /* 0x0000777115177816 */ /* 0x000fc800000000ff */
[----:B------:R-:W-:Y:S02]  /*0520*/  IADD3 R26, PT, PT, R23, R26, R11 ;  /* 0x0000001a171a7210 */ /* 0x000fe40007ffe00b */
[----:B------:R-:W4:Y:S04]  /*0530*/  LDG.E R23, desc[UR6][R2.64+0x4] ;  /* 0x0000040602177981 */ /* 0x000f28000c1e1900 */
[----:B------:R-:W5:Y:S01]  /*0540*/  LDG.E R11, desc[UR6][R2.64] ;  /* 0x00000006020b7981 */ /* 0x000f62000c1e1900 */
[----:B------:R-:W-:Y:S02]  /*0550*/  PRMT R27, R18, 0x7772, RZ ;  /* 0x00007772121b7816 */ /* 0x000fe400000000ff */
[----:B------:R-:W-:Y:S02]  /*0560*/  PRMT R21, R21, 0x7772, RZ ;  /* 0x0000777215157816 */ /* 0x000fe400000000ff */
[----:B------:R-:W-:-:S02]  /*0570*/  PRMT R18, R20, 0x7770, RZ ;  /* 0x0000777014127816 */ /* 0x000fc400000000ff */
[----:B------:R-:W-:Y:S02]  /*0580*/  IADD3 R24, PT, PT, R21, R24, R27 ;  /* 0x0000001815187210 */ /* 0x000fe40007ffe01b */
[----:B------:R-:W-:-:S04]  /*0590*/  PRMT R21, R22, 0x7770, RZ ;  /* 0x0000777016157816 */ /* 0x000fc800000000ff */
[----:B------:R-:W-:Y:S02]  /*05a0*/  IADD3 R25, PT, PT, R21, R25, R18 ;  /* 0x0000001915197210 */ /* 0x000fe40007ffe012 */
[----:B------:R-:W-:Y:S02]  /*05b0*/  PRMT R21, R20, 0x7771, RZ ;  /* 0x0000777114157816 */ /* 0x000fe400000000ff */
[----:B------:R-:W-:-:S04]  /*05c0*/  PRMT R18, R22, 0x7771, RZ ;  /* 0x0000777116127816 */ /* 0x000fc800000000ff */
[----:B------:R-:W-:Y:S02]  /*05d0*/  IADD3 R26, PT, PT, R18, R26, R21 ;  /* 0x0000001a121a7210 */ /* 0x000fe40007ffe015 */
[----:B------:R-:W-:Y:S02]  /*05e0*/  PRMT R21, R20, 0x7772, RZ ;  /* 0x0000777214157816 */ /* 0x000fe400000000ff */
[----:B------:R-:W-:-:S04]  /*05f0*/  PRMT R22, R22, 0x7772, RZ ;  /* 0x0000777216167816 */ /* 0x000fc800000000ff */
[----:B------:R-:W-:Y:S02]  /*0600*/  IADD3 R24, PT, PT, R22, R24, R21 ;  /* 0x0000001816187210 */ /* 0x000fe40007ffe015 */
[C---:B--2---:R-:W-:Y:S02]  /*0610*/  PRMT R18, R13.reuse, 0x7770, RZ ;  /* 0x000077700d127816 */ /* 0x044fe400000000ff */
[----:B---3--:R-:W-:Y:S02]  /*0620*/  PRMT R20, R12, 0x7770, RZ ;  /* 0x000077700c147816 */ /* 0x008fe400000000ff */
[----:B------:R-:W-:Y:S02]  /*0630*/  PRMT R21, R13, 0x7771, RZ ;  /* 0x000077710d157816 */ /* 0x000fe400000000ff */
[----:B------:R-:W-:Y:S02]  /*0640*/  IADD3 R25, PT, PT, R20, R25, R18 ;  /* 0x0000001914197210 */ /* 0x000fe40007ffe012 */
[----:B------:R-:W2:Y:S01]  /*0650*/  LDG.E R20, desc[UR6][R2.64+0x8] ;  /* 0x0000080602147981 */ /* 0x000ea2000c1e1900 */
[----:B------:R-:W-:-:S02]  /*0660*/  PRMT R22, R12, 0x7771, RZ ;  /* 0x000077710c167816 */ /* 0x000fc400000000ff */
[----:B------:R-:W-:Y:S01]  /*0670*/  PRMT R13, R13, 0x7772, RZ ;  /* 0x000077720d0d7816 */ /* 0x000fe200000000ff */
[----:B------:R-:W3:Y:S01]  /*0680*/  LDG.E R18, desc[UR6][R2.64+0xc] ;  /* 0x00000c0602127981 */ /* 0x000ee2000c1e1900 */
[----:B------:R-:W-:Y:S02]  /*0690*/  PRMT R12, R12, 0x7772, RZ ;  /* 0x000077720c0c7816 */ /* 0x000fe400000000ff */
[----:B------:R-:W-:Y:S02]  /*06a0*/  IADD3 R26, PT, PT, R22, R26, R21 ;  /* 0x0000001a161a7210 */ /* 0x000fe40007ffe015 */
[----:B------:R-:W-:Y:S02]  /*06b0*/  IADD3 R24, PT, PT, R12, R24, R13 ;  /* 0x000000180c187210 */ /* 0x000fe40007ffe00d */
[----:B----4-:R-:W-:Y:S01]  /*06c0*/  PRMT R13, R23, 0x7770, RZ ;  /* 0x00007770170d7816 */ /* 0x010fe200000000ff */
[----:B------:R-:W4:Y:S01]  /*06d0*/  LDG.E R12, desc[UR6][R2.64+0x10] ;  /* 0x00001006020c7981 */ /* 0x000f22000c1e1900 */
[----:B-----5:R-:W-:-:S02]  /*06e0*/  PRMT R22, R11, 0x7770, RZ ;  /* 0x000077700b167816 */ /* 0x020fc400000000ff */
[----:B------:R-:W-:Y:S02]  /*06f0*/  PRMT R21, R11, 0x7771, RZ ;  /* 0x000077710b157816 */ /* 0x000fe400000000ff */
[----:B------:R-:W-:Y:S02]  /*0700*/  IADD3 R25, PT, PT, R13, R25, R22 ;  /* 0x000000190d197210 */ /* 0x000fe40007ffe016 */
[----:B------:R-:W5:Y:S01]  /*0710*/  LDG.E R13, desc[UR6][R2.64+0x14] ;  /* 0x00001406020d7981 */ /* 0x000f62000c1e1900 */
[----:B------:R-:W-:-:S04]  /*0720*/  PRMT R22, R23, 0x7771, RZ ;  /* 0x0000777117167816 */ /* 0x000fc800000000ff */
[----:B------:R-:W-:Y:S02]  /*0730*/  IADD3 R26, PT, PT, R22, R26, R21 ;  /* 0x0000001a161a7210 */ /* 0x000fe40007ffe015 */
[----:B------:R-:W5:Y:S04]  /*0740*/  LDG.E R21, desc[UR6][R2.64+0x18] ;  /* 0x0000180602157981 */ /* 0x000f68000c1e1900 */
[----:B------:R4:W5:Y:S01]  /*0750*/  LDG.E R22, desc[UR6][R2.64+0x1c] ;  /* 0x00001c0602167981 */ /* 0x000962000c1e1900 */
[----:B------:R-:W-:Y:S02]  /*0760*/  PRMT R11, R11, 0x7772, RZ ;  /* 0x000077720b0b7816 */ /* 0x000fe400000000ff */
[----:B------:R-:W-:-:S04]  /*0770*/  PRMT R23, R23, 0x7772, RZ ;  /* 0x0000777217177816 */ /* 0x000fc800000000ff */
[----:B------:R-:W-:Y:S01]  /*0780*/  IADD3 R24, PT, PT, R23, R24, R11 ;  /* 0x0000001817187210 */ /* 0x000fe20007ffe00b */
[----:B------:R-:W-:-:S05]  /*0790*/  VIADD R16, R16, 0x10 ;  /* 0x0000001010107836 */ /* 0x000fca0000000000 */
[----:B------:R-:W-:Y:S01]  /*07a0*/  ISETP.NE.AND P0, PT, R16, RZ, PT ;  /* 0x000000ff1000720c */ /* 0x000fe20003f05270 */
[----:B------:R-:W-:Y:S02]  /*07b0*/  VIADD R0, R0, 0x10 ;  /* 0x0000001000007836 */ /* 0x000fe40000000000 */
[----:B------:R-:W-:Y:S01]  /*07c0*/  VIADD R19, R19, 0x10 ;  /* 0x0000001013137836 */ /* 0x000fe20000000000 */
[----:B--2---:R-:W-:Y:S02]  /*07d0*/  PRMT R28, R20, 0x7770, RZ ;  /* 0x00007770141c7816 */ /* 0x004fe400000000ff */
[----:B---3--:R-:W-:Y:S02]  /*07e0*/  PRMT R11, R18, 0x7770, RZ ;  /* 0x00007770120b7816 */ /* 0x008fe400000000ff */
[----:B------:R-:W-:Y:S02]  /*07f0*/  PRMT R23, R20, 0x7772, RZ ;  /* 0x0000777214177816 */ /* 0x000fe400000000ff */
[----:B------:R-:W-:-:S02]  /*0800*/  IADD3 R25, PT, PT, R11, R25, R28 ;  /* 0x000000190b197210 */ /* 0x000fc40007ffe01c */
[----:B------:R-:W-:Y:S02]  /*0810*/  PRMT R11, R20, 0x7771, RZ ;  /* 0x00007771140b7816 */ /* 0x000fe400000000ff */
[C---:B------:R-:W-:Y:S02]  /*0820*/  PRMT R20, R18.reuse, 0x7771, RZ ;  /* 0x0000777112147816 */ /* 0x040fe400000000ff */
[----:B------:R-:W-:Y:S02]  /*0830*/  PRMT R18, R18, 0x7772, RZ ;  /* 0x0000777212127816 */ /* 0x000fe400000000ff */
[----:B------:R-:W-:Y:S02]  /*0840*/  IADD3 R26, PT, PT, R20, R26, R11 ;  /* 0x0000001a141a7210 */ /* 0x000fe40007ffe00b */
[C---:B----4-:R-:W-:Y:S02]  /*0850*/  PRMT R2, R12.reuse, 0x7770, RZ ;  /* 0x000077700c027816 */ /* 0x050fe400000000ff */
[----:B------:R-:W-:-:S02]  /*0860*/  PRMT R3, R12, 0x7771, RZ ;  /* 0x000077710c037816 */ /* 0x000fc400000000ff */
[----:B------:R-:W-:Y:S02]  /*0870*/  PRMT R11, R12, 0x7772, RZ ;  /* 0x000077720c0b7816 */ /* 0x000fe400000000ff */
[C---:B-----5:R-:W-:Y:S02]  /*0880*/  PRMT R12, R13.reuse, 0x7770, RZ ;  /* 0x000077700d0c7816 */ /* 0x060fe400000000ff */
[C---:B------:R-:W-:Y:S02]  /*0890*/  PRMT R20, R13.reuse, 0x7771, RZ ;  /* 0x000077710d147816 */ /* 0x040fe400000000ff */
[----:B------:R-:W-:Y:S02]  /*08a0*/  IADD3 R18, PT, PT, R18, R24, R23 ;  /* 0x0000001812127210 */ /* 0x000fe40007ffe017 */
[----:B------:R-:W-:Y:S02]  /*08b0*/  PRMT R13, R13, 0x7772, RZ ;  /* 0x000077720d0d7816 */ /* 0x000fe400000000ff */
[----:B------:R-:W-:-:S02]  /*08c0*/  IADD3 R25, PT, PT, R12, R25, R2 ;  /* 0x000000190c197210 */ /* 0x000fc40007ffe002 */
[----:B------:R-:W-:Y:S02]  /*08d0*/  IADD3 R3, PT, PT, R20, R26, R3 ;  /* 0x0000001a14037210 */ /* 0x000fe40007ffe003 */
[----:B------:R-:W-:Y:S02]  /*08e0*/  IADD3 R11, PT, PT, R13, R18, R11 ;  /* 0x000000120d0b7210 */ /* 0x000fe40007ffe00b */
[C---:B------:R-:W-:Y:S02]  /*08f0*/  PRMT R12, R21.reuse, 0x7770, RZ ;  /* 0x00007770150c7816 */ /* 0x040fe400000000ff */
[C---:B------:R-:W-:Y:S02]  /*0900*/  PRMT R13, R22.reuse, 0x7770, RZ ;  /* 0x00007770160d7816 */ /* 0x040fe400000000ff */
[----:B------:R-:W-:Y:S02]  /*0910*/  PRMT R20, R22, 0x7771, RZ ;  /* 0x0000777116147816 */ /* 0x000fe400000000ff */
[----:B------:R-:W-:-:S02]  /*0920*/  PRMT R2, R21, 0x7771, RZ ;  /* 0x0000777115027816 */ /* 0x000fc400000000ff */
[----:B------:R-:W-:Y:S02]  /*0930*/  PRMT R18, R21, 0x7772, RZ ;  /* 0x0000777215127816 */ /* 0x000fe400000000ff */
[----:B------:R-:W-:Y:S02]  /*0940*/  PRMT R22, R22, 0x7772, RZ ;  /* 0x0000777216167816 */ /* 0x000fe400000000ff */
[----:B------:R-:W-:Y:S02]  /*0950*/  IADD3 R12, PT, PT, R13, R25, R12 ;  /* 0x000000190d0c7210 */ /* 0x000fe40007ffe00c */
[----:B------:R-:W-:Y:S02]  /*0960*/  IADD3 R13, PT, PT, R20, R3, R2 ;  /* 0x00000003140d7210 */ /* 0x000fe40007ffe002 */
[----:B------:R-:W-:Y:S01]  /*0970*/  IADD3 R11, PT, PT, R22, R11, R18 ;  /* 0x0000000b160b7210 */ /* 0x000fe20007ffe012 */
[----:B------:R-:W-:Y:S06]  /*0980*/  @P0 BRA `(.L_x_4) ;  /* 0xfffffff800800947 */ /* 0x000fec000383ffff */
.L_x_3:
[----:B------:R-:W-:Y:S05]  /*0990*/  @!P1 BRA `(.L_x_5) ;  /* 0x0000000000c09947 */ /* 0x000fea0003800000 */
[----:B------:R-:W0:Y:S01]  /*09a0*/  LDC.64 R2, c[0x0][0x380] ;  /* 0x0000e000ff027b82 */ /* 0x000e220000000a00 */
[----:B------:R-:W-:-:S04]  /*09b0*/  IMAD.IADD R19, R5, 0x1, R0 ;  /* 0x0000000105137824 */ /* 0x000fc800078e0200 */
[----:B0-----:R-:W-:-:S05]  /*09c0*/  IMAD.WIDE R2, R19, 0x4, R2 ;  /* 0x0000000413027825 */ /* 0x001fca00078e0202 */
[----:B------:R-:W2:Y:S04]  /*09d0*/  LDG.E R24, desc[UR6][R2.64] ;  /* 0x0000000602187981 */ /* 0x000ea8000c1e1900 */
[----:B------:R-:W3:Y:S04]  /*09e0*/  LDG.E R23, desc[UR6][R2.64+0x4] ;  /* 0x0000040602177981 */ /* 0x000ee8000c1e1900 */
[----:B------:R-:W4:Y:S04]  /*09f0*/  LDG.E R20, desc[UR6][R2.64+0x8] ;  /* 0x0000080602147981 */ /* 0x000f28000c1e1900 */
[----:B------:R-:W5:Y:S04]  /*0a00*/  LDG.E R21, desc[UR6][R2.64+0xc] ;  /* 0x00000c0602157981 */ /* 0x000f68000c1e1900 */
[----:B------:R-:W5:Y:S04]  /*0a10*/  LDG.E R16, desc[UR6][R2.64+0x10] ;  /* 0x0000100602107981 */ /* 0x000f68000c1e1900 */
[----:B------:R-:W5:Y:S04]  /*0a20*/  LDG.E R19, desc[UR6][R2.64+0x14] ;  /* 0x0000140602137981 */ /* 0x000f68000c1e1900 */
[----:B------:R-:W5:Y:S04]  /*0a30*/  LDG.E R18, desc[UR6][R2.64+0x18] ;  /* 0x0000180602127981 */ /* 0x000f68000c1e1900 */
[----:B------:R0:W5:Y:S01]  /*0a40*/  LDG.E R22, desc[UR6][R2.64+0x1c] ;  /* 0x00001c0602167981 */ /* 0x000162000c1e1900 */
[----:B------:R-:W-:Y:S01]  /*0a50*/  VIADD R0, R0, 0x8 ;  /* 0x0000000800007836 */ /* 0x000fe20000000000 */
[----:B--2---:R-:W-:-:S02]  /*0a60*/  PRMT R25, R24, 0x7770, RZ ;  /* 0x0000777018197816 */ /* 0x004fc400000000ff */
[----:B---3--:R-:W-:-:S04]  /*0a70*/  PRMT R26, R23, 0x7770, RZ ;  /* 0x00007770171a7816 */ /* 0x008fc800000000ff */
[----:B------:R-:W-:Y:S02]  /*0a80*/  IADD3 R12, PT, PT, R26, R12, R25 ;  /* 0x0000000c1a0c7210 */ /* 0x000fe40007ffe019 */
[C---:B------:R-:W-:Y:S02]  /*0a90*/  PRMT R26, R24.reuse, 0x7771, RZ ;  /* 0x00007771181a7816 */ /* 0x040fe400000000ff */
[C---:B------:R-:W-:Y:S02]  /*0aa0*/  PRMT R25, R23.reuse, 0x7771, RZ ;  /* 0x0000777117197816 */ /* 0x040fe400000000ff */
[----:B------:R-:W-:Y:S02]  /*0ab0*/  PRMT R24, R24, 0x7772, RZ ;  /* 0x0000777218187816 */ /* 0x000fe400000000ff */
[----:B------:R-:W-:Y:S02]  /*0ac0*/  PRMT R23, R23, 0x7772, RZ ;  /* 0x0000777217177816 */ /* 0x000fe400000000ff */
[----:B------:R-:W-:-:S02]  /*0ad0*/  IADD3 R13, PT, PT, R25, R13, R26 ;  /* 0x0000000d190d7210 */ /* 0x000fc40007ffe01a */
[----:B------:R-:W-:Y:S02]  /*0ae0*/  IADD3 R23, PT, PT, R23, R11, R24 ;  /* 0x0000000b17177210 */ /* 0x000fe40007ffe018 */
[C---:B----4-:R-:W-:Y:S02]  /*0af0*/  PRMT R11, R20.reuse, 0x7770, RZ ;  /* 0x00007770140b7816 */ /* 0x050fe400000000ff */
[C---:B0-----:R-:W-:Y:S02]  /*0b00*/  PRMT R2, R20.reuse, 0x7771, RZ ;  /* 0x0000777114027816 */ /* 0x041fe400000000ff */
[C---:B-----5:R-:W-:Y:S02]  /*0b10*/  PRMT R3, R21.reuse, 0x7770, RZ ;  /* 0x0000777015037816 */ /* 0x060fe400000000ff */
[----:B------:R-:W-:Y:S02]  /*0b20*/  PRMT R24, R21, 0x7771, RZ ;  /* 0x0000777115187816 */ /* 0x000fe400000000ff */
[----:B------:R-:W-:-:S02]  /*0b30*/  PRMT R20, R20, 0x7772, RZ ;  /* 0x0000777214147816 */ /* 0x000fc400000000ff */
[----:B------:R-:W-:Y:S02]  /*0b40*/  PRMT R21, R21, 0x7772, RZ ;  /* 0x0000777215157816 */ /* 0x000fe400000000ff */
[----:B------:R-:W-:Y:S02]  /*0b50*/  IADD3 R12, PT, PT, R3, R12, R11 ;  /* 0x0000000c030c7210 */ /* 0x000fe40007ffe00b */
[----:B------:R-:W-:Y:S02]  /*0b60*/  IADD3 R2, PT, PT, R24, R13, R2 ;  /* 0x0000000d18027210 */ /* 0x000fe40007ffe002 */
[----:B------:R-:W-:Y:S02]  /*0b70*/  IADD3 R20, PT, PT, R21, R23, R20 ;  /* 0x0000001715147210 */ /* 0x000fe40007ffe014 */
[C---:B------:R-:W-:Y:S02]  /*0b80*/  PRMT R3, R16.reuse, 0x7770, RZ ;  /* 0x0000777010037816 */ /* 0x040fe400000000ff */
[----:B------:R-:W-:-:S02]  /*0b90*/  PRMT R11, R16, 0x7771, RZ ;  /* 0x00007771100b7816 */ /* 0x000fc400000000ff */
[----:B------:R-:W-:Y:S02]  /*0ba0*/  PRMT R13, R16, 0x7772, RZ ;  /* 0x00007772100d7816 */ /* 0x000fe400000000ff */
[C---:B------:R-:W-:Y:S02]  /*0bb0*/  PRMT R16, R19.reuse, 0x7770, RZ ;  /* 0x0000777013107816 */ /* 0x040fe400000000ff */
[C---:B------:R-:W-:Y:S02]  /*0bc0*/  PRMT R21, R19.reuse, 0x7771, RZ ;  /* 0x0000777113157816 */ /* 0x040fe400000000ff */
[----:B------:R-:W-:Y:S02]  /*0bd0*/  PRMT R19, R19, 0x7772, RZ ;  /* 0x0000777213137816 */ /* 0x000fe400000000ff */
[----:B------:R-:W-:Y:S02]  /*0be0*/  IADD3 R12, PT, PT, R16, R12, R3 ;  /* 0x0000000c100c7210 */ /* 0x000fe40007ffe003 */
[----:B------:R-:W-:-:S02]  /*0bf0*/  IADD3 R2, PT, PT, R21, R2, R11 ;  /* 0x0000000215027210 */ /* 0x000fc40007ffe00b */
[----:B------:R-:W-:Y:S02]  /*0c00*/  IADD3 R19, PT, PT, R19, R20, R13 ;  /* 0x0000001413137210 */ /* 0x000fe40007ffe00d */
[C---:B------:R-:W-:Y:S02]  /*0c10*/  PRMT R3, R18.reuse, 0x7770, RZ ;  /* 0x0000777012037816 */ /* 0x040fe400000000ff */
[----:B------:R-:W-:Y:S02]  /*0c20*/  PRMT R13, R18, 0x7771, RZ ;  /* 0x00007771120d7816 */ /* 0x000fe400000000ff */
[C---:B------:R-:W-:Y:S02]  /*0c30*/  PRMT R11, R22.reuse, 0x7770, RZ ;  /* 0x00007770160b7816 */ /* 0x040fe400000000ff */
[----:B------:R-:W-:Y:S02]  /*0c40*/  PRMT R16, R22, 0x7771, RZ ;  /* 0x0000777116107816 */ /* 0x000fe400000000ff */
[----:B------:R-:W-:-:S02]  /*0c50*/  PRMT R18, R18, 0x7772, RZ ;  /* 0x0000777212127816 */ /* 0x000fc400000000ff */
[----:B------:R-:W-:Y:S02]  /*0c60*/  PRMT R22, R22, 0x7772, RZ ;  /* 0x0000777216167816 */ /* 0x000fe400000000ff */
[----:B------:R-:W-:Y:S02]  /*0c70*/  IADD3 R12, PT, PT, R11, R12, R3 ;  /* 0x0000000c0b0c7210 */ /* 0x000fe40007ffe003 */
[----:B------:R-:W-:Y:S02]  /*0c80*/  IADD3 R13, PT, PT, R16, R2, R13 ;  /* 0x00000002100d7210 */ /* 0x000fe40007ffe00d */
[----:B------:R-:W-:-:S07]  /*0c90*/  IADD3 R11, PT, PT, R22, R19, R18 ;  /* 0x00000013160b7210 */ /* 0x000fce0007ffe012 */
.L_x_5:
[----:B------:R-:W-:Y:S01]  /*0ca0*/  VIADD R6, R6, 0x1 ;  /* 0x0000000106067836 */ /* 0x000fe20000000000 */
[----:B------:R-:W-:Y:S06]  /*0cb0*/  @!P2 BRA `(.L_x_6) ;  /* 0x000000000068a947 */ /* 0x000fec0003800000 */
[----:B------:R-:W0:Y:S01]  /*0cc0*/  LDC.64 R2, c[0x0][0x380] ;  /* 0x0000e000ff027b82 */ /* 0x000e220000000a00 */
[----:B------:R-:W-:-:S04]  /*0cd0*/  IMAD.IADD R19, R5, 0x1, R0 ;  /* 0x0000000105137824 */ /* 0x000fc800078e0200 */
[----:B0-----:R-:W-:-:S05]  /*0ce0*/  IMAD.WIDE R2, R19, 0x4, R2 ;  /* 0x0000000413027825 */ /* 0x001fca00078e0202 */
[----:B------:R-:W2:Y:S04]  /*0cf0*/  LDG.E R19, desc[UR6][R2.64] ;  /* 0x0000000602137981 */ /* 0x000ea8000c1e1900 */
[----:B------:R-:W3:Y:S04]  /*0d00*/  LDG.E R23, desc[UR6][R2.64+0x4] ;  /* 0x0000040602177981 */ /* 0x000ee8000c1e1900 */
[----:B------:R-:W4:Y:S04]  /*0d10*/  LDG.E R16, desc[UR6][R2.64+0x8] ;  /* 0x0000080602107981 */ /* 0x000f28000c1e1900 */
[----:B------:R0:W5:Y:S01]  /*0d20*/  LDG.E R18, desc[UR6][R2.64+0xc] ;  /* 0x00000c0602127981 */ /* 0x000162000c1e1900 */
[----:B------:R-:W-:Y:S01]  /*0d30*/  VIADD R0, R0, 0x4 ;  /* 0x0000000400007836 */ /* 0x000fe20000000000 */
[----:B--2---:R-:W-:-:S02]  /*0d40*/  PRMT R21, R19, 0x7770, RZ ;  /* 0x0000777013157816 */ /* 0x004fc400000000ff */
[C---:B------:R-:W-:Y:S02]  /*0d50*/  PRMT R20, R19.reuse, 0x7771, RZ ;  /* 0x0000777113147816 */ /* 0x040fe400000000ff */
[----:B------:R-:W-:Y:S02]  /*0d60*/  PRMT R22, R19, 0x7772, RZ ;  /* 0x0000777213167816 */ /* 0x000fe400000000ff */
[C---:B---3--:R-:W-:Y:S02]  /*0d70*/  PRMT R19, R23.reuse, 0x7770, RZ ;  /* 0x0000777017137816 */ /* 0x048fe400000000ff */
[C---:B------:R-:W-:Y:S02]  /*0d80*/  PRMT R24, R23.reuse, 0x7771, RZ ;  /* 0x0000777117187816 */ /* 0x040fe400000000ff */
[----:B------:R-:W-:Y:S02]  /*0d90*/  PRMT R23, R23, 0x7772, RZ ;  /* 0x0000777217177816 */ /* 0x000fe400000000ff */
[----:B------:R-:W-:-:S02]  /*0da0*/  IADD3 R12, PT, PT, R19, R12, R21 ;  /* 0x0000000c130c7210 */ /* 0x000fc40007ffe015 */
[----:B------:R-:W-:Y:S02]  /*0db0*/  IADD3 R13, PT, PT, R24, R13, R20 ;  /* 0x0000000d180d7210 */ /* 0x000fe40007ffe014 */
[C---:B----4-:R-:W-:Y:S02]  /*0dc0*/  PRMT R19, R16.reuse, 0x7770, RZ ;  /* 0x0000777010137816 */ /* 0x050fe400000000ff */
[----:B0-----:R-:W-:Y:S02]  /*0dd0*/  PRMT R2, R16, 0x7771, RZ ;  /* 0x0000777110027816 */ /* 0x001fe400000000ff */
[C---:B-----5:R-:W-:Y:S02]  /*0de0*/  PRMT R3, R18.reuse, 0x7770, RZ ;  /* 0x0000777012037816 */ /* 0x060fe400000000ff */
[----:B------:R-:W-:Y:S02]  /*0df0*/  PRMT R20, R18, 0x7771, RZ ;  /* 0x0000777112147816 */ /* 0x000fe400000000ff */
[----:B------:R-:W-:-:S02]  /*0e00*/  IADD3 R11, PT, PT, R23, R11, R22 ;  /* 0x0000000b170b7210 */ /* 0x000fc40007ffe016 */
[----:B------:R-:W-:Y:S02]  /*0e10*/  PRMT R16, R16, 0x7772, RZ ;  /* 0x0000777210107816 */ /* 0x000fe400000000ff */
[----:B------:R-:W-:Y:S02]  /*0e20*/  PRMT R18, R18, 0x7772, RZ ;  /* 0x0000777212127816 */ /* 0x000fe400000000ff */
[----:B------:R-:W-:Y:S02]  /*0e30*/  IADD3 R12, PT, PT, R3, R12, R19 ;  /* 0x0000000c030c7210 */ /* 0x000fe40007ffe013 */
[----:B------:R-:W-:Y:S02]  /*0e40*/  IADD3 R13, PT, PT, R20, R13, R2 ;  /* 0x0000000d140d7210 */ /* 0x000fe40007ffe002 */
[----:B------:R-:W-:-:S07]  /*0e50*/  IADD3 R11, PT, PT, R18, R11, R16 ;  /* 0x0000000b120b7210 */ /* 0x000fce0007ffe010 */
.L_x_6:
[----:B------:R-:W0:Y:S01]  /*0e60*/  LDC.64 R2, c[0x0][0x380] ;  /* 0x0000e000ff027b82 */ /* 0x000e220000000a00 */
[----:B------:R-:W-:Y:S01]  /*0e70*/  IMAD.IADD R5, R5, 0x1, R0 ;  /* 0x0000000105057824 */ /* 0x000fe200078e0200 */
[----:B------:R-:W-:-:S03]  /*0e80*/  LOP3.LUT P0, RZ, R4, 0x1, RZ, 0xc0, !PT ;  /* 0x0000000104ff7812 */ /* 0x000fc6000780c0ff */
[----:B0-----:R-:W-:-:S05]  /*0e90*/  IMAD.WIDE R2, R5, 0x4, R2 ;  /* 0x0000000405027825 */ /* 0x001fca00078e0202 */
[----:B------:R-:W2:Y:S05]  /*0ea0*/  LDG.E R0, desc[UR6][R2.64] ;  /* 0x0000000602007981 */ /* 0x000eaa000c1e1900 */
[----:B------:R-:W3:Y:S04]  /*0eb0*/  @P0 LDG.E R16, desc[UR6][R2.64+0x4] ;  /* 0x0000040602100981 */ /* 0x000ee8000c1e1900 */
[----:B------:R-:W4:Y:S01]  /*0ec0*/  @P0 LDG.E R18, desc[UR6][R2.64+0x8] ;  /* 0x0000080602120981 */ /* 0x000f22000c1e1900 */
[----:B--2---:R-:W-:-:S02]  /*0ed0*/  PRMT R5, R0, 0x7770, RZ ;  /* 0x0000777000057816 */ /* 0x004fc400000000ff */
[C---:B------:R-:W-:Y:S02]  /*0ee0*/  PRMT R4, R0.reuse, 0x7771, RZ ;  /* 0x0000777100047816 */ /* 0x040fe400000000ff */
[----:B------:R-:W-:Y:S01]  /*0ef0*/  PRMT R0, R0, 0x7772, RZ ;  /* 0x0000777200007816 */ /* 0x000fe200000000ff */
[----:B------:R-:W-:Y:S01]  /*0f00*/  IMAD.IADD R12, R5, 0x1, R12 ;  /* 0x00000001050c7824 */ /* 0x000fe200078e020c */
[----:B---3--:R-:W-:Y:S01]  /*0f10*/  @P0 PRMT R5, R16, 0x7770, RZ ;  /* 0x0000777010050816 */ /* 0x008fe200000000ff */
[----:B------:R-:W-:Y:S01]  /*0f20*/  IMAD.IADD R13, R4, 0x1, R13 ;  /* 0x00000001040d7824 */ /* 0x000fe200078e020d */
[----:B----4-:R-:W-:Y:S01]  /*0f30*/  @P0 PRMT R4, R18, 0x7770, RZ ;  /* 0x0000777012040816 */ /* 0x010fe200000000ff */
[----:B------:R-:W-:Y:S01]  /*0f40*/  IMAD.IADD R11, R0, 0x1, R11 ;  /* 0x00000001000b7824 */ /* 0x000fe200078e020b */
[----:B------:R-:W-:Y:S02]  /*0f50*/  @P0 PRMT R0, R16, 0x7771, RZ ;  /* 0x0000777110000816 */ /* 0x000fe400000000ff */
[----:B------:R-:W-:-:S02]  /*0f60*/  @P0 PRMT R2, R18, 0x7771, RZ ;  /* 0x0000777112020816 */ /* 0x000fc400000000ff */
[----:B------:R-:W-:Y:S02]  /*0f70*/  @P0 PRMT R16, R16, 0x7772, RZ ;  /* 0x0000777210100816 */ /* 0x000fe400000000ff */
[----:B------:R-:W-:Y:S02]  /*0f80*/  @P0 PRMT R18, R18, 0x7772, RZ ;  /* 0x0000777212120816 */ /* 0x000fe400000000ff */
[----:B------:R-:W-:Y:S02]  /*0f90*/  @P0 IADD3 R12, PT, PT, R4, R12, R5 ;  /* 0x0000000c040c0210 */ /* 0x000fe40007ffe005 */
[----:B------:R-:W-:Y:S02]  /*0fa0*/  @P0 IADD3 R13, PT, PT, R2, R13, R0 ;  /* 0x0000000d020d0210 */ /* 0x000fe40007ffe000 */
[----:B------:R-:W-:Y:S01]  /*0fb0*/  @P0 IADD3 R11, PT, PT, R18, R11, R16 ;  /* 0x0000000b120b0210 */ /* 0x000fe20007ffe010 */
[----:B------:R-:W-:Y:S06]  /*0fc0*/  @P3 BRA `(.L_x_7) ;  /* 0xfffffff000c03947 */ /* 0x000fec000383ffff */
.L_x_2:
[----:B------:R-:W-:Y:S01]  /*0fd0*/  IMAD R10, R10, R10, RZ ;  /* 0x0000000a0a0a7224 */ /* 0x000fe200078e02ff */
[----:B------:R-:W-:Y:S02]  /*0fe0*/  IABS R6, R12 ;  /* 0x0000000c00067213 */ /* 0x000fe40000000000 */
[----:B------:R-:W-:Y:S02]  /*0ff0*/  IABS R8, R13 ;  /* 0x0000000d00087213 */ /* 0x000fe40000000000 */
[-C--:B------:R-:W-:Y:S02]  /*1000*/  IABS R0, R10.reuse ;  /* 0x0000000a00007213 */ /* 0x080fe40000000000 */
[----:B------:R-:W-:Y:S02]  /*1010*/  IABS R7, R10 ;  /* 0x0000000a00077213 */ /* 0x000fe40000000000 */
[----:B------:R-:W0:Y:S01]  /*1020*/  I2F.RP R4, R0 ;  /* 0x0000000000047306 */ /* 0x000e220000209400 */
[----:B------:R-:W-:-:S02]  /*1030*/  IABS R16, R11 ;  /* 0x0000000b00107213 */ /* 0x000fc40000000000 */
[----:B------:R-:W-:Y:S01]  /*1040*/  IMAD.MOV R7, RZ, RZ, -R7 ;  /* 0x000000ffff077224 */ /* 0x000fe200078e0a07 */
[-C--:B------:R-:W-:Y:S02]  /*1050*/  LOP3.LUT R12, R12, R10.reuse, RZ, 0x3c, !PT ;  /* 0x0000000a0c0c7212 */ /* 0x080fe400078e3cff */
[-C--:B------:R-:W-:Y:S02]  /*1060*/  LOP3.LUT R13, R13, R10.reuse, RZ, 0x3c, !PT ;  /* 0x0000000a0d0d7212 */ /* 0x080fe400078e3cff */
[----:B------:R-:W-:Y:S02]  /*1070*/  LOP3.LUT R11, R11, R10, RZ, 0x3c, !PT ;  /* 0x0000000a0b0b7212 */ /* 0x000fe400078e3cff */
[----:B------:R-:W-:Y:S01]  /*1080*/  ISETP.GE.AND P4, PT, R12, RZ, PT ;  /* 0x000000ff0c00720c */ /* 0x000fe20003f86270 */
[----:B0-----:R-:W0:Y:S02]  /*1090*/  MUFU.RCP R4, R4 ;  /* 0x0000000400047308 */ /* 0x001e240000001000 */
[----:B0-----:R-:W-:-:S06]  /*10a0*/  VIADD R2, R4, 0xffffffe ;  /* 0x0ffffffe04027836 */ /* 0x001fcc0000000000 */
[----:B------:R0:W1:Y:S02]  /*10b0*/  F2I.FTZ.U32.TRUNC.NTZ R3, R2 ;  /* 0x0000000200037305 */ /* 0x000064000021f000 */
[----:B0-----:R-:W-:Y:S02]  /*10c0*/  IMAD.MOV.U32 R2, RZ, RZ, RZ ;  /* 0x000000ffff027224 */ /* 0x001fe400078e00ff */
[----:B-1----:R-:W-:-:S04]  /*10d0*/  IMAD.MOV R5, RZ, RZ, -R3 ;  /* 0x000000ffff057224 */ /* 0x002fc800078e0a03 */
[----:B------:R-:W-:-:S04]  /*10e0*/  IMAD R5, R5, R0, RZ ;  /* 0x0000000005057224 */ /* 0x000fc800078e02ff */
[----:B------:R-:W-:-:S04]  /*10f0*/  IMAD.HI.U32 R3, R3, R5, R2 ;  /* 0x0000000503037227 */ /* 0x000fc800078e0002 */
[----:B------:R-:W-:Y:S02]  /*1100*/  IMAD.MOV.U32 R5, RZ, RZ, R6 ;  /* 0x000000ffff057224 */ /* 0x000fe400078e0006 */
[----:B------:R-:W-:-:S04]  /*1110*/  IMAD.HI.U32 R4, R3, R8, RZ ;  /* 0x0000000803047227 */ /* 0x000fc800078e00ff */
[----:B------:R-:W-:-:S04]  /*1120*/  IMAD.HI.U32 R2, R3, R5, RZ ;  /* 0x0000000503027227 */ /* 0x000fc800078e00ff */
[----:B------:R-:W-:-:S04]  /*1130*/  IMAD.HI.U32 R6, R3, R16, RZ ;  /* 0x0000001003067227 */ /* 0x000fc800078e00ff */
[-C--:B------:R-:W-:Y:S02]  /*1140*/  IMAD R3, R2, R7.reuse, R5 ;  /* 0x0000000702037224 */ /* 0x080fe400078e0205 */
[-C--:B------:R-:W-:Y:S02]  /*1150*/  IMAD R5, R4, R7.reuse, R8 ;  /* 0x0000000704057224 */ /* 0x080fe400078e0208 */
[----:B------:R-:W-:Y:S01]  /*1160*/  IMAD R7, R6, R7, R16 ;  /* 0x0000000706077224 */ /* 0x000fe200078e0210 */
[C---:B------:R-:W-:Y:S02]  /*1170*/  ISETP.GT.U32.AND P5, PT, R0.reuse, R3, PT ;  /* 0x000000030000720c */ /* 0x040fe40003fa4070 */
[C---:B------:R-:W-:Y:S02]  /*1180*/  ISETP.GT.U32.AND P6, PT, R0.reuse, R5, PT ;  /* 0x000000050000720c */ /* 0x040fe40003fc4070 */
[----:B------:R-:W-:-:S09]  /*1190*/  ISETP.GT.U32.AND P0, PT, R0, R7, PT ;  /* 0x000000070000720c */ /* 0x000fd20003f04070 */
[--C-:B------:R-:W-:Y:S02]  /*11a0*/  @!P5 IMAD.IADD R3, R3, 0x1, -R0.reuse ;  /* 0x000000010303d824 */ /* 0x100fe400078e0a00 */
[--C-:B------:R-:W-:Y:S02]  /*11b0*/  @!P6 IMAD.IADD R5, R5, 0x1, -R0.reuse ;  /* 0x000000010505e824 */ /* 0x100fe400078e0a00 */
[----:B------:R-:W-:Y:S01]  /*11c0*/  @!P0 IMAD.IADD R7, R7, 0x1, -R0 ;  /* 0x0000000107078824 */ /* 0x000fe200078e0a00 */
[-C--:B------:R-:W-:Y:S01]  /*11d0*/  ISETP.GE.U32.AND P1, PT, R3, R0.reuse, PT ;  /* 0x000000000300720c */ /* 0x080fe20003f26070 */
[----:B------:R-:W-:Y:S01]  /*11e0*/  @!P5 VIADD R2, R2, 0x1 ;  /* 0x000000010202d836 */ /* 0x000fe20000000000 */
[-C--:B------:R-:W-:Y:S01]  /*11f0*/  ISETP.GE.U32.AND P2, PT, R5, R0.reuse, PT ;  /* 0x000000000500720c */ /* 0x080fe20003f46070 */
[----:B------:R-:W-:Y:S01]  /*1200*/  @!P6 VIADD R4, R4, 0x1 ;  /* 0x000000010404e836 */ /* 0x000fe20000000000 */
[----:B------:R-:W-:Y:S01]  /*1210*/  ISETP.GE.U32.AND P3, PT, R7, R0, PT ;  /* 0x000000000700720c */ /* 0x000fe20003f66070 */
[----:B------:R-:W-:Y:S01]  /*1220*/  @!P0 VIADD R6, R6, 0x1 ;  /* 0x0000000106068836 */ /* 0x000fe20000000000 */
[----:B------:R-:W-:-:S02]  /*1230*/  ISETP.GE.AND P5, PT, R13, RZ, PT ;  /* 0x000000ff0d00720c */ /* 0x000fc40003fa6270 */
[----:B------:R-:W-:Y:S02]  /*1240*/  ISETP.GE.AND P6, PT, R11, RZ, PT ;  /* 0x000000ff0b00720c */ /* 0x000fe40003fc6270 */
[----:B------:R-:W-:Y:S02]  /*1250*/  ISETP.NE.AND P0, PT, R10, RZ, PT ;  /* 0x000000ff0a00720c */ /* 0x000fe40003f05270 */
[----:B------:R-:W-:Y:S01]  /*1260*/  LOP3.LUT R3, RZ, R10, RZ, 0x33, !PT ;  /* 0x0000000aff037212 */ /* 0x000fe200078e33ff */
[----:B------:R-:W-:Y:S02]  /*1270*/  @P1 VIADD R2, R2, 0x1 ;  /* 0x0000000102021836 */ /* 0x000fe40000000000 */
[----:B------:R-:W-:Y:S02]  /*1280*/  @P2 VIADD R4, R4, 0x1 ;  /* 0x0000000104042836 */ /* 0x000fe40000000000 */
[----:B------:R-:W-:Y:S02]  /*1290*/  @P3 VIADD R6, R6, 0x1 ;  /* 0x0000000106063836 */ /* 0x000fe40000000000 */
[----:B------:R-:W-:-:S02]  /*12a0*/  @!P4 IMAD.MOV R2, RZ, RZ, -R2 ;  /* 0x000000ffff02c224 */ /* 0x000fc400078e0a02 */
[----:B------:R-:W-:Y:S02]  /*12b0*/  @!P5 IMAD.MOV R4, RZ, RZ, -R4 ;  /* 0x000000ffff04d224 */ /* 0x000fe400078e0a04 */
[----:B------:R-:W-:Y:S01]  /*12c0*/  @!P6 IMAD.MOV R6, RZ, RZ, -R6 ;  /* 0x000000ffff06e224 */ /* 0x000fe200078e0a06 */
[C---:B------:R-:W-:Y:S02]  /*12d0*/  SEL R0, R3.reuse, R2, !P0 ;  /* 0x0000000203007207 */ /* 0x040fe40004000000 */
[C---:B------:R-:W-:Y:S02]  /*12e0*/  SEL R4, R3.reuse, R4, !P0 ;  /* 0x0000000403047207 */ /* 0x040fe40004000000 */
[----:B------:R-:W-:-:S04]  /*12f0*/  SEL R3, R3, R6, !P0 ;  /* 0x0000000603037207 */ /* 0x000fc80004000000 */
[----:B------:R-:W-:-:S07]  /*1300*/  PRMT R5, R3, 0x7610, R5 ;  /* 0x0000761003057816 */ /* 0x000fce0000000005 */
.L_x_1:
[----:B------:R-:W-:Y:S05]  /*1310*/  BSYNC.RECONVERGENT B0 ;  /* 0x0000000000007941 */ /* 0x000fea0003800200 */
.L_x_0:
[----:B------:R-:W0:Y:S02]  /*1320*/  LDCU UR4, c[0x0][0x394] ;  /* 0x00007280ff0477ac */ /* 0x000e240008000800 */
[----:B0-----:R-:W-:-:S04]  /*1330*/  ISETP.GE.AND P0, PT, R17, UR4, PT ;  /* 0x0000000411007c0c */ /* 0x001fc8000bf06270 */
[----:B------:R-:W-:-:S13]  /*1340*/  ISETP.GE.OR P0, PT, R14, R15, P0 ;  /* 0x0000000f0e00720c */ /* 0x000fda0000706670 */
[----:B------:R-:W-:Y:S05]  /*1350*/  @P0 EXIT ;  /* 0x000000000000094d */ /* 0x000fea0003800000 */
[----:B------:R-:W0:Y:S01]  /*1360*/  LDC.64 R2, c[0x0][0x388] ;  /* 0x0000e200ff027b82 */ /* 0x000e220000000a00 */
[----:B------:R-:W-:Y:S01]  /*1370*/  UMOV UR4, 0x3340 ;  /* 0x0000334000047882 */ /* 0x000fe20000000000 */
[----:B------:R-:W-:Y:S01]  /*1380*/  LOP3.LUT R7, R0, 0xffff, RZ, 0xc0, !PT ;  /* 0x0000ffff00077812 */ /* 0x000fe200078ec0ff */
[----:B------:R-:W-:Y:S01]  /*1390*/  IMAD.U32 R0, RZ, RZ, UR4 ;  /* 0x00000004ff007e24 */ /* 0x000fe2000f8e00ff */
[----:B------:R-:W-:Y:S01]  /*13a0*/  LOP3.LUT R4, R4, 0xffff, RZ, 0xc0, !PT ;  /* 0x0000ffff04047812 */ /* 0x000fe200078ec0ff */
[----:B------:R-:W-:Y:S01]  /*13b0*/  IMAD R15, R17, R15, R14 ;  /* 0x0000000f110f7224 */ /* 0x000fe200078e020e */
[----:B------:R-:W-:Y:S02]  /*13c0*/  LOP3.LUT R5, R5, 0xffff, RZ, 0xc0, !PT ;  /* 0x0000ffff05057812 */ /* 0x000fe400078ec0ff */
[----:B------:R-:W-:Y:S02]  /*13d0*/  PRMT R4, R7, 0x3340, R4 ;  /* 0x0000334007047816 */ /* 0x000fe40000000004 */
[----:B------:R-:W-:-:S04]  /*13e0*/  PRMT R5, R5, R0, 0xffff ;  /* 0x0000ffff05057416 */ /* 0x000fc80000000000 */
[----:B------:R-:W-:Y:S01]  /*13f0*/  PRMT R5, R4, 0x5410, R5 ;  /* 0x0000541004057816 */ /* 0x000fe20000000005 */
[----:B0-----:R-:W-:-:S05]  /*1400*/  IMAD.WIDE R2, R15, 0x4, R2 ;  /* 0x000000040f027825 */ /* 0x001fca00078e0202 */
[----:B------:R-:W-:Y:S01]  /*1410*/  STG.E desc[UR6][R2.64], R5 ;  /* 0x0000000502007986 */ /* 0x000fe2000c101906 */
[----:B------:R-:W-:Y:S05]  /*1420*/  EXIT ;  /* 0x000000000000794d */ /* 0x000fea0003800000 */
.L_x_8:
[----:B------:R-:W-:-:S00]  /*1430*/  BRA `(.L_x_8) ;  /* 0xfffffffc00fc7947 */ /* 0x000fc0000383ffff */
[----:B------:R-:W-:-:S00]  /*1440*/  NOP ;  /* 0x0000000000007918 */ /* 0x000fc00000000000 */
        /* <DEDUP_REMOVED lines=11> */
.L_x_9:


//--------------------- .nv.shared.reserved.0     --------------------------
	.section	.nv.shared.reserved.0,"aw",@nobits
	.weak		__nv_reservedSMEM_offset_0_alias
	.size		__nv_reservedSMEM_offset_0_alias, 0, 64
	.other		__nv_reservedSMEM_offset_0_alias,@"STO_CUDA_RESERVED_SHARED STV_DEFAULT"
__nv_reservedSMEM_offset_0_alias:
	.zero		0
	.zero		64


//--------------------- .nv.constant0._Z13boxBlurKernelP6uchar4S0_iii --------------------------
	.section	.nv.constant0._Z13boxBlurKernelP6uchar4S0_iii,"a",@progbits
	.sectionflags	@""
	.align	4
.nv.constant0._Z13boxBlurKernelP6uchar4S0_iii:
	.zero		924


//--------------------- SYMBOLS --------------------------

	.type		.nv.reservedSmem.offset0,@object
	.size		.nv.reservedSmem.offset0,0x4
